//
// Generated by NVIDIA NVVM Compiler
//
// Compiler Build ID: CL-36424714
// Cuda compilation tools, release 13.0, V13.0.88
// Based on NVVM 20.0.0
//

.version 9.0
.target sm_100
.address_size 64

	// .globl	_Z5resetPii

.visible .entry _Z5resetPii(
	.param .u64 .ptr .align 1 _Z5resetPii_param_0,
	.param .u32 _Z5resetPii_param_1
)
{
	.reg .b32 	%r<6>;
	.reg .b64 	%rd<5>;

	ld.param.u64 	%rd1, [_Z5resetPii_param_0];
	ld.param.u32 	%r1, [_Z5resetPii_param_1];
	cvta.to.global.u64 	%rd2, %rd1;
	mov.u32 	%r2, %ctaid.x;
	mov.u32 	%r3, %ntid.x;
	mov.u32 	%r4, %tid.x;
	mad.lo.s32 	%r5, %r2, %r3, %r4;
	mul.wide.s32 	%rd3, %r5, 4;
	add.s64 	%rd4, %rd2, %rd3;
	st.global.u32 	[%rd4], %r1;
	ret;

}
	// .globl	_Z10prepermutePiS_
.visible .entry _Z10prepermutePiS_(
	.param .u64 .ptr .align 1 _Z10prepermutePiS__param_0,
	.param .u64 .ptr .align 1 _Z10prepermutePiS__param_1
)
{
	.reg .b32 	%r<7>;
	.reg .b64 	%rd<9>;

	ld.param.u64 	%rd1, [_Z10prepermutePiS__param_0];
	ld.param.u64 	%rd2, [_Z10prepermutePiS__param_1];
	cvta.to.global.u64 	%rd3, %rd2;
	cvta.to.global.u64 	%rd4, %rd1;
	mov.u32 	%r1, %ctaid.x;
	mov.u32 	%r2, %ntid.x;
	mov.u32 	%r3, %tid.x;
	mad.lo.s32 	%r4, %r1, %r2, %r3;
	mul.wide.s32 	%rd5, %r4, 4;
	add.s64 	%rd6, %rd4, %rd5;
	ld.global.u32 	%r5, [%rd6];
	mul.wide.s32 	%rd7, %r5, 4;
	add.s64 	%rd8, %rd3, %rd7;
	atom.global.min.s32 	%r6, [%rd8], %r4;
	ret;

}
	// .globl	_Z7permutePiS_S_i
.visible .entry _Z7permutePiS_S_i(
	.param .u64 .ptr .align 1 _Z7permutePiS_S_i_param_0,
	.param .u64 .ptr .align 1 _Z7permutePiS_S_i_param_1,
	.param .u64 .ptr .align 1 _Z7permutePiS_S_i_param_2,
	.param .u32 _Z7permutePiS_S_i_param_3
)
{
	.reg .pred 	%p<4>;
	.reg .b32 	%r<12>;
	.reg .b64 	%rd<15>;

	ld.param.u64 	%rd5, [_Z7permutePiS_S_i_param_0];
	ld.param.u64 	%rd6, [_Z7permutePiS_S_i_param_2];
	ld.param.u32 	%r5, [_Z7permutePiS_S_i_param_3];
	cvta.to.global.u64 	%rd1, %rd6;
	cvta.to.global.u64 	%rd7, %rd5;
	mov.u32 	%r6, %ctaid.x;
	mov.u32 	%r7, %ntid.x;
	mov.u32 	%r8, %tid.x;
	mad.lo.s32 	%r1, %r6, %r7, %r8;
	mul.wide.s32 	%rd8, %r1, 4;
	add.s64 	%rd9, %rd7, %rd8;
	ld.global.u32 	%r9, [%rd9];
	mul.wide.s32 	%rd10, %r9, 4;
	add.s64 	%rd11, %rd1, %rd10;
	ld.global.u32 	%r10, [%rd11];
	setp.eq.s32 	%p1, %r10, %r1;
	@%p1 bra 	$L__BB2_4;
	add.s64 	%rd14, %rd1, %rd8;
	ld.global.u32 	%r11, [%rd14];
	setp.ge.s32 	%p2, %r11, %r5;
	@%p2 bra 	$L__BB2_3;
$L__BB2_2:
	mul.wide.s32 	%rd13, %r11, 4;
	add.s64 	%rd14, %rd1, %rd13;
	ld.global.u32 	%r11, [%rd14];
	setp.lt.s32 	%p3, %r11, %r5;
	@%p3 bra 	$L__BB2_2;
$L__BB2_3:
	st.global.u32 	[%rd14], %r1;
$L__BB2_4:
	ret;

}
	// .globl	_Z10write_to_cPiS_S_
.visible .entry _Z10write_to_cPiS_S_(
	.param .u64 .ptr .align 1 _Z10write_to_cPiS_S__param_0,
	.param .u64 .ptr .align 1 _Z10write_to_cPiS_S__param_1,
	.param .u64 .ptr .align 1 _Z10write_to_cPiS_S__param_2
)
{
	.reg .b32 	%r<7>;
	.reg .b64 	%rd<12>;

	ld.param.u64 	%rd1, [_Z10write_to_cPiS_S__param_0];
	ld.param.u64 	%rd2, [_Z10write_to_cPiS_S__param_1];
	ld.param.u64 	%rd3, [_Z10write_to_cPiS_S__param_2];
	cvta.to.global.u64 	%rd4, %rd2;
	cvta.to.global.u64 	%rd5, %rd1;
	cvta.to.global.u64 	%rd6, %rd3;
	mov.u32 	%r1, %ctaid.x;
	mov.u32 	%r2, %ntid.x;
	mov.u32 	%r3, %tid.x;
	mad.lo.s32 	%r4, %r1, %r2, %r3;
	mul.wide.s32 	%rd7, %r4, 4;
	add.s64 	%rd8, %rd6, %rd7;
	ld.global.u32 	%r5, [%rd8];
	mul.wide.s32 	%rd9, %r5, 4;
	add.s64 	%rd10, %rd5, %rd9;
	ld.global.u32 	%r6, [%rd10];
	add.s64 	%rd11, %rd4, %rd7;
	st.global.u32 	[%rd11], %r6;
	ret;

}


// ===== COMPILED SASS (sm_100) =====

	.target	sm_100

	.elftype	@"ET_EXEC"


//--------------------- .note.nv.tkinfo           --------------------------
	.section	.note.nv.tkinfo,"",@"SHT_NOTE"
	.sectionflags	@"SHF_NOTE_NV_TKINFO"
	.tkinfo
        /*0018*/ 	.word	0x00000002
        /*0030*/ 	.string	""
        /*0030*/ 	.string	"ptxas"
        /*0030*/ 	.string	"Cuda compilation tools, release 13.0, V13.0.88"
        /*0030*/ 	.string	"Build cuda_13.0.r13.0/compiler.36424714_0"
        /*0030*/ 	.string	"-arch sm_100 -m 64 "



//--------------------- .note.nv.cuinfo           --------------------------
	.section	.note.nv.cuinfo,"",@"SHT_NOTE"
	.sectionflags	@"SHF_NOTE_NV_CUINFO"
        /*0018*/ 	.short	0x0002
        /*001a*/ 	.short	0x0064
        /*001c*/ 	.short	0x0082
	.zero		2


//--------------------- .nv.info                  --------------------------
	.section	.nv.info,"",@"SHT_CUDA_INFO"
	.align	4


	//----- nvinfo : EIATTR_REGCOUNT
	.align		4
        /*0000*/ 	.byte	0x04, 0x2f
        /*0002*/ 	.short	(.L_1 - .L_0)
	.align		4
.L_0:
        /*0004*/ 	.word	index@(_Z5resetPii)
        /*0008*/ 	.word	0x0000000a


	//----- nvinfo : EIATTR_FRAME_SIZE
	.align		4
.L_1:
        /*000c*/ 	.byte	0x04, 0x11
        /*000e*/ 	.short	(.L_3 - .L_2)
	.align		4
.L_2:
        /*0010*/ 	.word	index@(_Z5resetPii)
        /*0014*/ 	.word	0x00000000


	//----- nvinfo : EIATTR_REGCOUNT
	.align		4
.L_3:
        /*0018*/ 	.byte	0x04, 0x2f
        /*001a*/ 	.short	(.L_5 - .L_4)
	.align		4
.L_4:
        /*001c*/ 	.word	index@(_Z10prepermutePiS_)
        /*0020*/ 	.word	0x0000000a


	//----- nvinfo : EIATTR_FRAME_SIZE
	.align		4
.L_5:
        /*0024*/ 	.byte	0x04, 0x11
        /*0026*/ 	.short	(.L_7 - .L_6)
	.align		4
.L_6:
        /*0028*/ 	.word	index@(_Z10prepermutePiS_)
        /*002c*/ 	.word	0x00000000


	//----- nvinfo : EIATTR_REGCOUNT
	.align		4
.L_7:
        /*0030*/ 	.byte	0x04, 0x2f
        /*0032*/ 	.short	(.L_9 - .L_8)
	.align		4
.L_8:
        /*0034*/ 	.word	index@(_Z7permutePiS_S_i)
        /*0038*/ 	.word	0x0000000c


	//----- nvinfo : EIATTR_FRAME_SIZE
	.align		4
.L_9:
        /*003c*/ 	.byte	0x04, 0x11
        /*003e*/ 	.short	(.L_11 - .L_10)
	.align		4
.L_10:
        /*0040*/ 	.word	index@(_Z7permutePiS_S_i)
        /*0044*/ 	.word	0x00000000


	//----- nvinfo : EIATTR_REGCOUNT
	.align		4
.L_11:
        /*0048*/ 	.byte	0x04, 0x2f
        /*004a*/ 	.short	(.L_13 - .L_12)
	.align		4
.L_12:
        /*004c*/ 	.word	index@(_Z10write_to_cPiS_S_)
        /*0050*/ 	.word	0x0000000c


	//----- nvinfo : EIATTR_FRAME_SIZE
	.align		4
.L_13:
        /*0054*/ 	.byte	0x04, 0x11
        /*0056*/ 	.short	(.L_15 - .L_14)
	.align		4
.L_14:
        /*0058*/ 	.word	index@(_Z10write_to_cPiS_S_)
        /*005c*/ 	.word	0x00000000


	//----- nvinfo : EIATTR_MIN_STACK_SIZE
	.align		4
.L_15:
        /*0060*/ 	.byte	0x04, 0x12
        /*0062*/ 	.short	(.L_17 - .L_16)
	.align		4
.L_16:
        /*0064*/ 	.word	index@(_Z10write_to_cPiS_S_)
        /*0068*/ 	.word	0x00000000


	//----- nvinfo : EIATTR_MIN_STACK_SIZE
	.align		4
.L_17:
        /*006c*/ 	.byte	0x04, 0x12
        /*006e*/ 	.short	(.L_19 - .L_18)
	.align		4
.L_18:
        /*0070*/ 	.word	index@(_Z7permutePiS_S_i)
        /*0074*/ 	.word	0x00000000


	//----- nvinfo : EIATTR_MIN_STACK_SIZE
	.align		4
.L_19:
        /*0078*/ 	.byte	0x04, 0x12
        /*007a*/ 	.short	(.L_21 - .L_20)
	.align		4
.L_20:
        /*007c*/ 	.word	index@(_Z10prepermutePiS_)
        /*0080*/ 	.word	0x00000000


	//----- nvinfo : EIATTR_MIN_STACK_SIZE
	.align		4
.L_21:
        /*0084*/ 	.byte	0x04, 0x12
        /*0086*/ 	.short	(.L_23 - .L_22)
	.align		4
.L_22:
        /*0088*/ 	.word	index@(_Z5resetPii)
        /*008c*/ 	.word	0x00000000
.L_23:


//--------------------- .nv.compat                --------------------------
	.section	.nv.compat,"",@"SHT_CUDA_COMPAT_INFO"
	.align	4
        /*0000*/ 	.byte	0x02, 0x09, 0x00, 0x00, 0x02, 0x02, 0x01, 0x00, 0x02, 0x05, 0x05, 0x00, 0x03, 0x07, 0x01, 0x01
        /*0010*/ 	.byte	0x02, 0x03, 0x00, 0x00, 0x02, 0x06, 0x01, 0x00, 0x04, 0x0b, 0x08, 0x00, 0x09, 0x00, 0x00, 0x00
        /*0020*/ 	.byte	0x00, 0x00, 0x00, 0x00


//--------------------- .nv.info._Z10write_to_cPiS_S_ --------------------------
	.section	.nv.info._Z10write_to_cPiS_S_,"",@"SHT_CUDA_INFO"
	.sectionflags	@""
	.align	4


	//----- nvinfo : EIATTR_CUDA_API_VERSION
	.align		4
        /*0000*/ 	.byte	0x04, 0x37
        /*0002*/ 	.short	(.L_25 - .L_24)
.L_24:
        /*0004*/ 	.word	0x00000082


	//----- nvinfo : EIATTR_KPARAM_INFO
	.align		4
.L_25:
        /*0008*/ 	.byte	0x04, 0x17
        /*000a*/ 	.short	(.L_27 - .L_26)
.L_26:
        /*000c*/ 	.word	0x00000000
        /*0010*/ 	.short	0x0002
        /*0012*/ 	.short	0x0010
        /*0014*/ 	.byte	0x00, 0xf5, 0x21, 0x00


	//----- nvinfo : EIATTR_KPARAM_INFO
	.align		4
.L_27:
        /*0018*/ 	.byte	0x04, 0x17
        /*001a*/ 	.short	(.L_29 - .L_28)
.L_28:
        /*001c*/ 	.word	0x00000000
        /*0020*/ 	.short	0x0001
        /*0022*/ 	.short	0x0008
        /*0024*/ 	.byte	0x00, 0xf5, 0x21, 0x00


	//----- nvinfo : EIATTR_KPARAM_INFO
	.align		4
.L_29:
        /*0028*/ 	.byte	0x04, 0x17
        /*002a*/ 	.short	(.L_31 - .L_30)
.L_30:
        /*002c*/ 	.word	0x00000000
        /*0030*/ 	.short	0x0000
        /*0032*/ 	.short	0x0000
        /*0034*/ 	.byte	0x00, 0xf5, 0x21, 0x00


	//----- nvinfo : EIATTR_SPARSE_MMA_MASK
	.align		4
.L_31:
        /*0038*/ 	.byte	0x03, 0x50
        /*003a*/ 	.short	0x0000


	//----- nvinfo : EIATTR_MAXREG_COUNT
	.align		4
        /*003c*/ 	.byte	0x03, 0x1b
        /*003e*/ 	.short	0x00ff


	//----- nvinfo : EIATTR_MERCURY_ISA_VERSION
	.align		4
        /*0040*/ 	.byte	0x03, 0x5f
        /*0042*/ 	.short	0x0101


	//----- nvinfo : EIATTR_VRC_CTA_INIT_COUNT
	.align		4
        /*0044*/ 	.byte	0x02, 0x4a
	.zero		1
	.zero		1


	//----- nvinfo : EIATTR_EXIT_INSTR_OFFSETS
	.align		4
        /*0048*/ 	.byte	0x04, 0x1c
        /*004a*/ 	.short	(.L_33 - .L_32)


	//   ....[0]....
.L_32:
        /*004c*/ 	.word	0x000000f0


	//----- nvinfo : EIATTR_CBANK_PARAM_SIZE
	.align		4
.L_33:
        /*0050*/ 	.byte	0x03, 0x19
        /*0052*/ 	.short	0x0018


	//----- nvinfo : EIATTR_PARAM_CBANK
	.align		4
        /*0054*/ 	.byte	0x04, 0x0a
        /*0056*/ 	.short	(.L_35 - .L_34)
	.align		4
.L_34:
        /*0058*/ 	.word	index@(.nv.constant0._Z10write_to_cPiS_S_)
        /*005c*/ 	.short	0x0380
        /*005e*/ 	.short	0x0018


	//----- nvinfo : EIATTR_SW_WAR
	.align		4
.L_35:
        /*0060*/ 	.byte	0x04, 0x36
        /*0062*/ 	.short	(.L_37 - .L_36)
.L_36:
        /*0064*/ 	.word	0x00000008
.L_37:


//--------------------- .nv.info._Z7permutePiS_S_i --------------------------
	.section	.nv.info._Z7permutePiS_S_i,"",@"SHT_CUDA_INFO"
	.sectionflags	@""
	.align	4


	//----- nvinfo : EIATTR_CUDA_API_VERSION
	.align		4
        /*0000*/ 	.byte	0x04, 0x37
        /*0002*/ 	.short	(.L_39 - .L_38)
.L_38:
        /*0004*/ 	.word	0x00000082


	//----- nvinfo : EIATTR_KPARAM_INFO
	.align		4
.L_39:
        /*0008*/ 	.byte	0x04, 0x17
        /*000a*/ 	.short	(.L_41 - .L_40)
.L_40:
        /*000c*/ 	.word	0x00000000
        /*0010*/ 	.short	0x0003
        /*0012*/ 	.short	0x0018
        /*0014*/ 	.byte	0x00, 0xf0, 0x11, 0x00


	//----- nvinfo : EIATTR_KPARAM_INFO
	.align		4
.L_41:
        /*0018*/ 	.byte	0x04, 0x17
        /*001a*/ 	.short	(.L_43 - .L_42)
.L_42:
        /*001c*/ 	.word	0x00000000
        /*0020*/ 	.short	0x0002
        /*0022*/ 	.short	0x0010
        /*0024*/ 	.byte	0x00, 0xf5, 0x21, 0x00


	//----- nvinfo : EIATTR_KPARAM_INFO
	.align		4
.L_43:
        /*0028*/ 	.byte	0x04, 0x17
        /*002a*/ 	.short	(.L_45 - .L_44)
.L_44:
        /*002c*/ 	.word	0x00000000
        /*0030*/ 	.short	0x0001
        /*0032*/ 	.short	0x0008
        /*0034*/ 	.byte	0x00, 0xf5, 0x21, 0x00


	//----- nvinfo : EIATTR_KPARAM_INFO
	.align		4
.L_45:
        /*0038*/ 	.byte	0x04, 0x17
        /*003a*/ 	.short	(.L_47 - .L_46)
.L_46:
        /*003c*/ 	.word	0x00000000
        /*0040*/ 	.short	0x0000
        /*0042*/ 	.short	0x0000
        /*0044*/ 	.byte	0x00, 0xf5, 0x21, 0x00


	//----- nvinfo : EIATTR_SPARSE_MMA_MASK
	.align		4
.L_47:
        /*0048*/ 	.byte	0x03, 0x50
        /*004a*/ 	.short	0x0000


	//----- nvinfo : EIATTR_MAXREG_COUNT
	.align		4
        /*004c*/ 	.byte	0x03, 0x1b
        /*004e*/ 	.short	0x00ff


	//----- nvinfo : EIATTR_MERCURY_ISA_VERSION
	.align		4
        /*0050*/ 	.byte	0x03, 0x5f
        /*0052*/ 	.short	0x0101


	//----- nvinfo : EIATTR_VRC_CTA_INIT_COUNT
	.align		4
        /*0054*/ 	.byte	0x02, 0x4a
	.zero		1
	.zero		1


	//----- nvinfo : EIATTR_EXIT_INSTR_OFFSETS
	.align		4
        /*0058*/ 	.byte	0x04, 0x1c
        /*005a*/ 	.short	(.L_49 - .L_48)


	//   ....[0]....
.L_48:
        /*005c*/ 	.word	0x000000d0


	//   ....[1]....
        /*0060*/ 	.word	0x000001c0


	//----- nvinfo : EIATTR_CRS_STACK_SIZE
	.align		4
.L_49:
        /*0064*/ 	.byte	0x04, 0x1e
        /*0066*/ 	.short	(.L_51 - .L_50)
.L_50:
        /*0068*/ 	.word	0x00000000


	//----- nvinfo : EIATTR_CBANK_PARAM_SIZE
	.align		4
.L_51:
        /*006c*/ 	.byte	0x03, 0x19
        /*006e*/ 	.short	0x001c


	//----- nvinfo : EIATTR_PARAM_CBANK
	.align		4
        /*0070*/ 	.byte	0x04, 0x0a
        /*0072*/ 	.short	(.L_53 - .L_52)
	.align		4
.L_52:
        /*0074*/ 	.word	index@(.nv.constant0._Z7permutePiS_S_i)
        /*0078*/ 	.short	0x0380
        /*007a*/ 	.short	0x001c


	//----- nvinfo : EIATTR_SW_WAR
	.align		4
.L_53:
        /*007c*/ 	.byte	0x04, 0x36
        /*007e*/ 	.short	(.L_55 - .L_54)
.L_54:
        /*0080*/ 	.word	0x00000008
.L_55:


//--------------------- .nv.info._Z10prepermutePiS_ --------------------------
	.section	.nv.info._Z10prepermutePiS_,"",@"SHT_CUDA_INFO"
	.sectionflags	@""
	.align	4


	//----- nvinfo : EIATTR_CUDA_API_VERSION
	.align		4
        /*0000*/ 	.byte	0x04, 0x37
        /*0002*/ 	.short	(.L_57 - .L_56)
.L_56:
        /*0004*/ 	.word	0x00000082


	//----- nvinfo : EIATTR_KPARAM_INFO
	.align		4
.L_57:
        /*0008*/ 	.byte	0x04, 0x17
        /*000a*/ 	.short	(.L_59 - .L_58)
.L_58:
        /*000c*/ 	.word	0x00000000
        /*0010*/ 	.short	0x0001
        /*0012*/ 	.short	0x0008
        /*0014*/ 	.byte	0x00, 0xf5, 0x21, 0x00


	//----- nvinfo : EIATTR_KPARAM_INFO
	.align		4
.L_59:
        /*0018*/ 	.byte	0x04, 0x17
        /*001a*/ 	.short	(.L_61 - .L_60)
.L_60:
        /*001c*/ 	.word	0x00000000
        /*0020*/ 	.short	0x0000
        /*0022*/ 	.short	0x0000
        /*0024*/ 	.byte	0x00, 0xf5, 0x21, 0x00


	//----- nvinfo : EIATTR_SPARSE_MMA_MASK
	.align		4
.L_61:
        /*0028*/ 	.byte	0x03, 0x50
        /*002a*/ 	.short	0x0000


	//----- nvinfo : EIATTR_MAXREG_COUNT
	.align		4
        /*002c*/ 	.byte	0x03, 0x1b
        /*002e*/ 	.short	0x00ff


	//----- nvinfo : EIATTR_MERCURY_ISA_VERSION
	.align		4
        /*0030*/ 	.byte	0x03, 0x5f
        /*0032*/ 	.short	0x0101


	//----- nvinfo : EIATTR_VRC_CTA_INIT_COUNT
	.align		4
        /*0034*/ 	.byte	0x02, 0x4a
	.zero		1
	.zero		1


	//----- nvinfo : EIATTR_EXIT_INSTR_OFFSETS
	.align		4
        /*0038*/ 	.byte	0x04, 0x1c
        /*003a*/ 	.short	(.L_63 - .L_62)


	//   ....[0]....
.L_62:
        /*003c*/ 	.word	0x000000c0


	//----- nvinfo : EIATTR_CBANK_PARAM_SIZE
	.align		4
.L_63:
        /*0040*/ 	.byte	0x03, 0x19
        /*0042*/ 	.short	0x0010


	//----- nvinfo : EIATTR_PARAM_CBANK
	.align		4
        /*0044*/ 	.byte	0x04, 0x0a
        /*0046*/ 	.short	(.L_65 - .L_64)
	.align		4
.L_64:
        /*0048*/ 	.word	index@(.nv.constant0._Z10prepermutePiS_)
        /*004c*/ 	.short	0x0380
        /*004e*/ 	.short	0x0010


	//----- nvinfo : EIATTR_SW_WAR
	.align		4
.L_65:
        /*0050*/ 	.byte	0x04, 0x36
        /*0052*/ 	.short	(.L_67 - .L_66)
.L_66:
        /*0054*/ 	.word	0x00000008
.L_67:


//--------------------- .nv.info._Z5resetPii      --------------------------
	.section	.nv.info._Z5resetPii,"",@"SHT_CUDA_INFO"
	.sectionflags	@""
	.align	4


	//----- nvinfo : EIATTR_CUDA_API_VERSION
	.align		4
        /*0000*/ 	.byte	0x04, 0x37
        /*0002*/ 	.short	(.L_69 - .L_68)
.L_68:
        /*0004*/ 	.word	0x00000082


	//----- nvinfo : EIATTR_KPARAM_INFO
	.align		4
.L_69:
        /*0008*/ 	.byte	0x04, 0x17
        /*000a*/ 	.short	(.L_71 - .L_70)
.L_70:
        /*000c*/ 	.word	0x00000000
        /*0010*/ 	.short	0x0001
        /*0012*/ 	.short	0x0008
        /*0014*/ 	.byte	0x00, 0xf0, 0x11, 0x00


	//----- nvinfo : EIATTR_KPARAM_INFO
	.align		4
.L_71:
        /*0018*/ 	.byte	0x04, 0x17
        /*001a*/ 	.short	(.L_73 - .L_72)
.L_72:
        /*001c*/ 	.word	0x00000000
        /*0020*/ 	.short	0x0000
        /*0022*/ 	.short	0x0000
        /*0024*/ 	.byte	0x00, 0xf5, 0x21, 0x00


	//----- nvinfo : EIATTR_SPARSE_MMA_MASK
	.align		4
.L_73:
        /*0028*/ 	.byte	0x03, 0x50
        /*002a*/ 	.short	0x0000


	//----- nvinfo : EIATTR_MAXREG_COUNT
	.align		4
        /*002c*/ 	.byte	0x03, 0x1b
        /*002e*/ 	.short	0x00ff


	//----- nvinfo : EIATTR_MERCURY_ISA_VERSION
	.align		4
        /*0030*/ 	.byte	0x03, 0x5f
        /*0032*/ 	.short	0x0101


	//----- nvinfo : EIATTR_VRC_CTA_INIT_COUNT
	.align		4
        /*0034*/ 	.byte	0x02, 0x4a
	.zero		1
	.zero		1


	//----- nvinfo : EIATTR_EXIT_INSTR_OFFSETS
	.align		4
        /*0038*/ 	.byte	0x04, 0x1c
        /*003a*/ 	.short	(.L_75 - .L_74)


	//   ....[0]....
.L_74:
        /*003c*/ 	.word	0x000000a0


	//----- nvinfo : EIATTR_CBANK_PARAM_SIZE
	.align		4
.L_75:
        /*0040*/ 	.byte	0x03, 0x19
        /*0042*/ 	.short	0x000c


	//----- nvinfo : EIATTR_PARAM_CBANK
	.align		4
        /*0044*/ 	.byte	0x04, 0x0a
        /*0046*/ 	.short	(.L_77 - .L_76)
	.align		4
.L_76:
        /*0048*/ 	.word	index@(.nv.constant0._Z5resetPii)
        /*004c*/ 	.short	0x0380
        /*004e*/ 	.short	0x000c


	//----- nvinfo : EIATTR_SW_WAR
	.align		4
.L_77:
        /*0050*/ 	.byte	0x04, 0x36
        /*0052*/ 	.short	(.L_79 - .L_78)
.L_78:
        /*0054*/ 	.word	0x00000008
.L_79:


//--------------------- .nv.callgraph             --------------------------
	.section	.nv.callgraph,"",@"SHT_CUDA_CALLGRAPH"
	.align	4
	.sectionentsize	8
	.align		4
        /*0000*/ 	.word	0x00000000
	.align		4
        /*0004*/ 	.word	0xffffffff
	.align		4
        /*0008*/ 	.word	0x00000000
	.align		4
        /*000c*/ 	.word	0xfffffffe
	.align		4
        /*0010*/ 	.word	0x00000000
	.align		4
        /*0014*/ 	.word	0xfffffffd
	.align		4
        /*0018*/ 	.word	0x00000000
	.align		4
        /*001c*/ 	.word	0xfffffffc


//--------------------- .text._Z10write_to_cPiS_S_ --------------------------
	.section	.text._Z10write_to_cPiS_S_,"ax",@progbits
	.align	128
        .global         _Z10write_to_cPiS_S_
        .type           _Z10write_to_cPiS_S_,@function
        .size           _Z10write_to_cPiS_S_,(.L_x_7 - _Z10write_to_cPiS_S_)
        .other          _Z10write_to_cPiS_S_,@"STO_CUDA_ENTRY STV_DEFAULT"
_Z10write_to_cPiS_S_:
.text._Z10write_to_cPiS_S_:
[----:B------:R-:W-:Y:S01]  /*0000*/  LDC R1, c[0x0][0x37c] ;  /* 0x0000df00ff017b82 */ /* 0x000fe20000000800 */
[----:B------:R-:W0:Y:S07]  /*0010*/  S2R R0, SR_TID.X ;  /* 0x0000000000007919 */ /* 0x000e2e0000002100 */
[----:B------:R-:W0:Y:S01]  /*0020*/  S2UR UR6, SR_CTAID.X ;  /* 0x00000000000679c3 */ /* 0x000e220000002500 */
[----:B------:R-:W1:Y:S07]  /*0030*/  LDCU.64 UR4, c[0x0][0x358] ;  /* 0x00006b00ff0477ac */ /* 0x000e6e0008000a00 */
[----:B------:R-:W0:Y:S08]  /*0040*/  LDC R9, c[0x0][0x360] ;  /* 0x0000d800ff097b82 */ /* 0x000e300000000800 */
[----:B------:R-:W2:Y:S08]  /*0050*/  LDC.64 R2, c[0x0][0x390] ;  /* 0x0000e400ff027b82 */ /* 0x000eb00000000a00 */
[----:B------:R-:W3:Y:S01]  /*0060*/  LDC.64 R4, c[0x0][0x380] ;  /* 0x0000e000ff047b82 */ /* 0x000ee20000000a00 */
[----:B0-----:R-:W-:-:S07]  /*0070*/  IMAD R9, R9, UR6, R0 ;  /* 0x0000000609097c24 */ /* 0x001fce000f8e0200 */
[----:B------:R-:W0:Y:S01]  /*0080*/  LDC.64 R6, c[0x0][0x388] ;  /* 0x0000e200ff067b82 */ /* 0x000e220000000a00 */
[----:B--2---:R-:W-:-:S06]  /*0090*/  IMAD.WIDE R2, R9, 0x4, R2 ;  /* 0x0000000409027825 */ /* 0x004fcc00078e0202 */
[----:B-1----:R-:W3:Y:S02]  /*00a0*/  LDG.E R3, desc[UR4][R2.64] ;  /* 0x0000000402037981 */ /* 0x002ee4000c1e1900 */
[----:B---3--:R-:W-:-:S06]  /*00b0*/  IMAD.WIDE R4, R3, 0x4, R4 ;  /* 0x0000000403047825 */ /* 0x008fcc00078e0204 */
[----:B------:R-:W2:Y:S01]  /*00c0*/  LDG.E R5, desc[UR4][R4.64] ;  /* 0x0000000404057981 */ /* 0x000ea2000c1e1900 */
[----:B0-----:R-:W-:-:S05]  /*00d0*/  IMAD.WIDE R6, R9, 0x4, R6 ;  /* 0x0000000409067825 */ /* 0x001fca00078e0206 */
[----:B--2---:R-:W-:Y:S01]  /*00e0*/  STG.E desc[UR4][R6.64], R5 ;  /* 0x0000000506007986 */ /* 0x004fe2000c101904 */
[----:B------:R-:W-:Y:S05]  /*00f0*/  EXIT ;  /* 0x000000000000794d */ /* 0x000fea0003800000 */
.L_x_0:
[----:B------:R-:W-:-:S00]  /*0100*/  BRA `(.L_x_0) ;  /* 0xfffffffc00fc7947 */ /* 0x000fc0000383ffff */
[----:B------:R-:W-:-:S00]  /*0110*/  NOP ;  /* 0x0000000000007918 */ /* 0x000fc00000000000 */
        /* <DEDUP_REMOVED lines=14> */
.L_x_7:


//--------------------- .text._Z7permutePiS_S_i   --------------------------
	.section	.text._Z7permutePiS_S_i,"ax",@progbits
	.align	128
        .global         _Z7permutePiS_S_i
        .type           _Z7permutePiS_S_i,@function
        .size           _Z7permutePiS_S_i,(.L_x_8 - _Z7permutePiS_S_i)
        .other          _Z7permutePiS_S_i,@"STO_CUDA_ENTRY STV_DEFAULT"
_Z7permutePiS_S_i:
.text._Z7permutePiS_S_i:
[----:B------:R-:W-:Y:S01]  /*0000*/  LDC R1, c[0x0][0x37c] ;  /* 0x0000df00ff017b82 */ /* 0x000fe20000000800 */
[----:B------:R-:W0:Y:S07]  /*0010*/  S2R R0, SR_TID.X ;  /* 0x0000000000007919 */ /* 0x000e2e0000002100 */
[----:B------:R-:W0:Y:S01]  /*0020*/  S2UR UR6, SR_CTAID.X ;  /* 0x00000000000679c3 */ /* 0x000e220000002500 */
[----:B------:R-:W1:Y:S07]  /*0030*/  LDCU.64 UR4, c[0x0][0x358] ;  /* 0x00006b00ff0477ac */ /* 0x000e6e0008000a00 */
[----:B------:R-:W0:Y:S08]  /*0040*/  LDC R9, c[0x0][0x360] ;  /* 0x0000d800ff097b82 */ /* 0x000e300000000800 */
[----:B------:R-:W2:Y:S08]  /*0050*/  LDC.64 R2, c[0x0][0x380] ;  /* 0x0000e000ff027b82 */ /* 0x000eb00000000a00 */
[----:B------:R-:W3:Y:S01]  /*0060*/  LDC.64 R6, c[0x0][0x390] ;  /* 0x0000e400ff067b82 */ /* 0x000ee20000000a00 */
[----:B0-----:R-:W-:-:S04]  /*0070*/  IMAD R9, R9, UR6, R0 ;  /* 0x0000000609097c24 */ /* 0x001fc8000f8e0200 */
[----:B--2---:R-:W-:-:S06]  /*0080*/  IMAD.WIDE R2, R9, 0x4, R2 ;  /* 0x0000000409027825 */ /* 0x004fcc00078e0202 */
[----:B-1----:R-:W3:Y:S02]  /*0090*/  LDG.E R3, desc[UR4][R2.64] ;  /* 0x0000000402037981 */ /* 0x002ee4000c1e1900 */
[----:B---3--:R-:W-:-:S06]  /*00a0*/  IMAD.WIDE R4, R3, 0x4, R6 ;  /* 0x0000000403047825 */ /* 0x008fcc00078e0206 */
[----:B------:R-:W2:Y:S02]  /*00b0*/  LDG.E R4, desc[UR4][R4.64] ;  /* 0x0000000404047981 */ /* 0x000ea4000c1e1900 */
[----:B--2---:R-:W-:-:S13]  /*00c0*/  ISETP.NE.AND P0, PT, R4, R9, PT ;  /* 0x000000090400720c */ /* 0x004fda0003f05270 */
[----:B------:R-:W-:Y:S05]  /*00d0*/  @!P0 EXIT ;  /* 0x000000000000894d */ /* 0x000fea0003800000 */
[----:B------:R-:W-:Y:S01]  /*00e0*/  IMAD.WIDE R2, R9, 0x4, R6 ;  /* 0x0000000409027825 */ /* 0x000fe200078e0206 */
[----:B------:R-:W0:Y:S04]  /*00f0*/  LDCU UR6, c[0x0][0x398] ;  /* 0x00007300ff0677ac */ /* 0x000e280008000800 */
[----:B------:R-:W0:Y:S01]  /*0100*/  LDG.E R0, desc[UR4][R2.64] ;  /* 0x0000000402007981 */ /* 0x000e22000c1e1900 */
[----:B------:R-:W-:Y:S01]  /*0110*/  BSSY.RECONVERGENT B0, `(.L_x_1) ;  /* 0x0000009000007945 */ /* 0x000fe20003800200 */
[----:B0-----:R-:W-:-:S13]  /*0120*/  ISETP.GE.AND P0, PT, R0, UR6, PT ;  /* 0x0000000600007c0c */ /* 0x001fda000bf06270 */
[----:B------:R-:W-:Y:S05]  /*0130*/  @P0 BRA `(.L_x_2) ;  /* 0x0000000000180947 */ /* 0x000fea0003800000 */
[----:B------:R-:W-:Y:S01]  /*0140*/  BSSY.RECONVERGENT B1, `(.L_x_2) ;  /* 0x0000005000017945 */ /* 0x000fe20003800200 */
.L_x_3:
[----:B------:R-:W-:-:S05]  /*0150*/  IMAD.WIDE R2, R0, 0x4, R6 ;  /* 0x0000000400027825 */ /* 0x000fca00078e0206 */
[----:B------:R-:W2:Y:S02]  /*0160*/  LDG.E R0, desc[UR4][R2.64] ;  /* 0x0000000402007981 */ /* 0x000ea4000c1e1900 */
[----:B--2---:R-:W-:-:S13]  /*0170*/  ISETP.GE.AND P0, PT, R0, UR6, PT ;  /* 0x0000000600007c0c */ /* 0x004fda000bf06270 */
[----:B------:R-:W-:Y:S05]  /*0180*/  @!P0 BRA `(.L_x_3) ;  /* 0xfffffffc00f08947 */ /* 0x000fea000383ffff */
[----:B------:R-:W-:Y:S05]  /*0190*/  BSYNC.RECONVERGENT B1 ;  /* 0x0000000000017941 */ /* 0x000fea0003800200 */
.L_x_2:
[----:B------:R-:W-:Y:S05]  /*01a0*/  BSYNC.RECONVERGENT B0 ;  /* 0x0000000000007941 */ /* 0x000fea0003800200 */
.L_x_1:
[----:B------:R-:W-:Y:S01]  /*01b0*/  STG.E desc[UR4][R2.64], R9 ;  /* 0x0000000902007986 */ /* 0x000fe2000c101904 */
[----:B------:R-:W-:Y:S05]  /*01c0*/  EXIT ;  /* 0x000000000000794d */ /* 0x000fea0003800000 */
.L_x_4:
        /* <DEDUP_REMOVED lines=11> */
.L_x_8:


//--------------------- .text._Z10prepermutePiS_  --------------------------
	.section	.text._Z10prepermutePiS_,"ax",@progbits
	.align	128
        .global         _Z10prepermutePiS_
        .type           _Z10prepermutePiS_,@function
        .size           _Z10prepermutePiS_,(.L_x_9 - _Z10prepermutePiS_)
        .other          _Z10prepermutePiS_,@"STO_CUDA_ENTRY STV_DEFAULT"
_Z10prepermutePiS_:
.text._Z10prepermutePiS_:
        /* <DEDUP_REMOVED lines=10> */
[----:B---3--:R-:W-:-:S05]  /*00a0*/  IMAD.WIDE R4, R3, 0x4, R4 ;  /* 0x0000000403047825 */ /* 0x008fca00078e0204 */
[----:B------:R-:W-:Y:S01]  /*00b0*/  REDG.E.MIN.S32.STRONG.GPU desc[UR4][R4.64], R7 ;  /* 0x000000070400798e */ /* 0x000fe2000c92e304 */
[----:B------:R-:W-:Y:S05]  /*00c0*/  EXIT ;  /* 0x000000000000794d */ /* 0x000fea0003800000 */
.L_x_5:
        /* <DEDUP_REMOVED lines=11> */
.L_x_9:


//--------------------- .text._Z5resetPii         --------------------------
	.section	.text._Z5resetPii,"ax",@progbits
	.align	128
        .global         _Z5resetPii
        .type           _Z5resetPii,@function
        .size           _Z5resetPii,(.L_x_10 - _Z5resetPii)
        .other          _Z5resetPii,@"STO_CUDA_ENTRY STV_DEFAULT"
_Z5resetPii:
.text._Z5resetPii:
[----:B------:R-:W-:Y:S01]  /*0000*/  LDC R1, c[0x0][0x37c] ;  /* 0x0000df00ff017b82 */ /* 0x000fe20000000800 */
[----:B------:R-:W0:Y:S07]  /*0010*/  S2R R0, SR_TID.X ;  /* 0x0000000000007919 */ /* 0x000e2e0000002100 */
[----:B------:R-:W0:Y:S01]  /*0020*/  S2UR UR6, SR_CTAID.X ;  /* 0x00000000000679c3 */ /* 0x000e220000002500 */
[----:B------:R-:W1:Y:S07]  /*0030*/  LDCU.64 UR4, c[0x0][0x358] ;  /* 0x00006b00ff0477ac */ /* 0x000e6e0008000a00 */
[----:B------:R-:W0:Y:S08]  /*0040*/  LDC R5, c[0x0][0x360] ;  /* 0x0000d800ff057b82 */ /* 0x000e300000000800 */
[----:B------:R-:W2:Y:S08]  /*0050*/  LDC.64 R2, c[0x0][0x380] ;  /* 0x0000e000ff027b82 */ /* 0x000eb00000000a00 */
[----:B------:R-:W1:Y:S01]  /*0060*/  LDC R7, c[0x0][0x388] ;  /* 0x0000e200ff077b82 */ /* 0x000e620000000800 */
[----:B0-----:R-:W-:-:S04]  /*0070*/  IMAD R5, R5, UR6, R0 ;  /* 0x0000000605057c24 */ /* 0x001fc8000f8e0200 */
[----:B--2---:R-:W-:-:S05]  /*0080*/  IMAD.WIDE R2, R5, 0x4, R2 ;  /* 0x0000000405027825 */ /* 0x004fca00078e0202 */
[----:B-1----:R-:W-:Y:S01]  /*0090*/  STG.E desc[UR4][R2.64], R7 ;  /* 0x0000000702007986 */ /* 0x002fe2000c101904 */
[----:B------:R-:W-:Y:S05]  /*00a0*/  EXIT ;  /* 0x000000000000794d */ /* 0x000fea0003800000 */
.L_x_6:
        /* <DEDUP_REMOVED lines=13> */
.L_x_10:


//--------------------- .nv.shared.reserved.0     --------------------------
	.section	.nv.shared.reserved.0,"aw",@nobits
	.weak		__nv_reservedSMEM_offset_0_alias
	.size		__nv_reservedSMEM_offset_0_alias, 0, 64
	.other		__nv_reservedSMEM_offset_0_alias,@"STO_CUDA_RESERVED_SHARED STV_DEFAULT"
__nv_reservedSMEM_offset_0_alias:
	.zero		0
	.zero		64


//--------------------- .nv.constant0._Z10write_to_cPiS_S_ --------------------------
	.section	.nv.constant0._Z10write_to_cPiS_S_,"a",@progbits
	.sectionflags	@""
	.align	4
.nv.constant0._Z10write_to_cPiS_S_:
	.zero		920


//--------------------- .nv.constant0._Z7permutePiS_S_i --------------------------
	.section	.nv.constant0._Z7permutePiS_S_i,"a",@progbits
	.sectionflags	@""
	.align	4
.nv.constant0._Z7permutePiS_S_i:
	.zero		924


//--------------------- .nv.constant0._Z10prepermutePiS_ --------------------------
	.section	.nv.constant0._Z10prepermutePiS_,"a",@progbits
	.sectionflags	@""
	.align	4
.nv.constant0._Z10prepermutePiS_:
	.zero		912


//--------------------- .nv.constant0._Z5resetPii --------------------------
	.section	.nv.constant0._Z5resetPii,"a",@progbits
	.sectionflags	@""
	.align	4
.nv.constant0._Z5resetPii:
	.zero		908


//--------------------- SYMBOLS --------------------------

	.type		.nv.reservedSmem.offset0,@object
	.size		.nv.reservedSmem.offset0,0x4
